	.headerflags	@"EF_CUDA_TEXMODE_UNIFIED EF_CUDA_64BIT_ADDRESS EF_CUDA_ACCELERATORS EF_CUDA_SM90 EF_CUDA_VIRTUAL_SM(EF_CUDA_SM90)"
	.elftype	@"ET_EXEC"


//--------------------- .nv.info                  --------------------------
	.section	.nv.info,"",@"SHT_CUDA_INFO"
	.align	4


	//----- nvinfo : EIATTR_REGCOUNT
	.align		4
        /*0000*/ 	.byte	0x04, 0x2f
        /*0002*/ 	.short	(.L_3 - .L_2)
	.align		4
.L_2:
        /*0004*/ 	.word	index@(triton_poi_fused__native_batch_norm_legit_no_training_convolution_relu_17)
        /*0008*/ 	.word	0x00000016


	//----- nvinfo : EIATTR_MIN_STACK_SIZE
	.align		4
.L_3:
        /*000c*/ 	.byte	0x04, 0x12
        /*000e*/ 	.short	(.L_5 - .L_4)
	.align		4
.L_4:
        /*0010*/ 	.word	index@(triton_poi_fused__native_batch_norm_legit_no_training_convolution_relu_17)
        /*0014*/ 	.word	0x00000000


	//----- nvinfo : EIATTR_FRAME_SIZE
	.align		4
.L_5:
        /*0018*/ 	.byte	0x04, 0x11
        /*001a*/ 	.short	(.L_7 - .L_6)
	.align		4
.L_6:
        /*001c*/ 	.word	index@(triton_poi_fused__native_batch_norm_legit_no_training_convolution_relu_17)
        /*0020*/ 	.word	0x00000000


	//----- nvinfo : EIATTR_MIN_STACK_SIZE
	.align		4
.L_7:
        /*0024*/ 	.byte	0x04, 0x12
        /*0026*/ 	.short	(.L_9 - .L_8)
	.align		4
.L_8:
        /*0028*/ 	.word	index@(triton_poi_fused__native_batch_norm_legit_no_training_convolution_relu_17)
        /*002c*/ 	.word	0x00000000
.L_9:


//--------------------- .nv.info.triton_poi_fused__native_batch_norm_legit_no_training_convolution_relu_17 --------------------------
	.section	.nv.info.triton_poi_fused__native_batch_norm_legit_no_training_convolution_relu_17,"",@"SHT_CUDA_INFO"
	.sectionflags	@""
	.align	4


	//----- nvinfo : EIATTR_CUDA_API_VERSION
	.align		4
        /*0000*/ 	.byte	0x04, 0x37
        /*0002*/ 	.short	(.L_11 - .L_10)
.L_10:
        /*0004*/ 	.word	0x0000007c


	//----- nvinfo : EIATTR_KPARAM_INFO
	.align		4
.L_11:
        /*0008*/ 	.byte	0x04, 0x17
        /*000a*/ 	.short	(.L_13 - .L_12)
.L_12:
        /*000c*/ 	.word	0x00000000
        /*0010*/ 	.short	0x0007
        /*0012*/ 	.short	0x0038
        /*0014*/ 	.byte	0x00, 0xf0, 0x11, 0x00


	//----- nvinfo : EIATTR_KPARAM_INFO
	.align		4
.L_13:
        /*0018*/ 	.byte	0x04, 0x17
        /*001a*/ 	.short	(.L_15 - .L_14)
.L_14:
        /*001c*/ 	.word	0x00000000
        /*0020*/ 	.short	0x0006
        /*0022*/ 	.short	0x0030
        /*0024*/ 	.byte	0x00, 0xf4, 0x21, 0x00


	//----- nvinfo : EIATTR_KPARAM_INFO
	.align		4
.L_15:
        /*0028*/ 	.byte	0x04, 0x17
        /*002a*/ 	.short	(.L_17 - .L_16)
.L_16:
        /*002c*/ 	.word	0x00000000
        /*0030*/ 	.short	0x0005
        /*0032*/ 	.short	0x0028
        /*0034*/ 	.byte	0x00, 0xf4, 0x21, 0x00


	//----- nvinfo : EIATTR_KPARAM_INFO
	.align		4
.L_17:
        /*0038*/ 	.byte	0x04, 0x17
        /*003a*/ 	.short	(.L_19 - .L_18)
.L_18:
        /*003c*/ 	.word	0x00000000
        /*0040*/ 	.short	0x0004
        /*0042*/ 	.short	0x0020
        /*0044*/ 	.byte	0x00, 0xf4, 0x21, 0x00


	//----- nvinfo : EIATTR_KPARAM_INFO
	.align		4
.L_19:
        /*0048*/ 	.byte	0x04, 0x17
        /*004a*/ 	.short	(.L_21 - .L_20)
.L_20:
        /*004c*/ 	.word	0x00000000
        /*0050*/ 	.short	0x0003
        /*0052*/ 	.short	0x0018
        /*0054*/ 	.byte	0x00, 0xf4, 0x21, 0x00


	//----- nvinfo : EIATTR_KPARAM_INFO
	.align		4
.L_21:
        /*0058*/ 	.byte	0x04, 0x17
        /*005a*/ 	.short	(.L_23 - .L_22)
.L_22:
        /*005c*/ 	.word	0x00000000
        /*0060*/ 	.short	0x0002
        /*0062*/ 	.short	0x0010
        /*0064*/ 	.byte	0x00, 0xf4, 0x21, 0x00


	//----- nvinfo : EIATTR_KPARAM_INFO
	.align		4
.L_23:
        /*0068*/ 	.byte	0x04, 0x17
        /*006a*/ 	.short	(.L_25 - .L_24)
.L_24:
        /*006c*/ 	.word	0x00000000
        /*0070*/ 	.short	0x0001
        /*0072*/ 	.short	0x0008
        /*0074*/ 	.byte	0x00, 0xf4, 0x21, 0x00


	//----- nvinfo : EIATTR_KPARAM_INFO
	.align		4
.L_25:
        /*0078*/ 	.byte	0x04, 0x17
        /*007a*/ 	.short	(.L_27 - .L_26)
.L_26:
        /*007c*/ 	.word	0x00000000
        /*0080*/ 	.short	0x0000
        /*0082*/ 	.short	0x0000
        /*0084*/ 	.byte	0x00, 0xf4, 0x21, 0x00


	//----- nvinfo : EIATTR_SPARSE_MMA_MASK
	.align		4
.L_27:
        /*0088*/ 	.byte	0x03, 0x50
        /*008a*/ 	.short	0x0000


	//----- nvinfo : EIATTR_MAXREG_COUNT
	.align		4
        /*008c*/ 	.byte	0x03, 0x1b
        /*008e*/ 	.short	0x00ff


	//----- nvinfo : EIATTR_EXIT_INSTR_OFFSETS
	.align		4
        /*0090*/ 	.byte	0x04, 0x1c
        /*0092*/ 	.short	(.L_29 - .L_28)


	//   ....[0]....
.L_28:
        /*0094*/ 	.word	0x00000430


	//----- nvinfo : EIATTR_REQNTID
	.align		4
.L_29:
        /*0098*/ 	.byte	0x04, 0x10
        /*009a*/ 	.short	(.L_31 - .L_30)
.L_30:
        /*009c*/ 	.word	0x00000100
        /*00a0*/ 	.word	0x00000001
        /*00a4*/ 	.word	0x00000001


	//----- nvinfo : EIATTR_CBANK_PARAM_SIZE
	.align		4
.L_31:
        /*00a8*/ 	.byte	0x03, 0x19
        /*00aa*/ 	.short	0x003c


	//----- nvinfo : EIATTR_PARAM_CBANK
	.align		4
        /*00ac*/ 	.byte	0x04, 0x0a
        /*00ae*/ 	.short	(.L_33 - .L_32)
	.align		4
.L_32:
        /*00b0*/ 	.word	index@(.nv.constant0.triton_poi_fused__native_batch_norm_legit_no_training_convolution_relu_17)
        /*00b4*/ 	.short	0x0210
        /*00b6*/ 	.short	0x003c


	//----- nvinfo : EIATTR_SW_WAR
	.align		4
.L_33:
        /*00b8*/ 	.byte	0x04, 0x36
        /*00ba*/ 	.short	(.L_35 - .L_34)
.L_34:
        /*00bc*/ 	.word	0x00000008
.L_35:


//--------------------- .nv.callgraph             --------------------------
	.section	.nv.callgraph,"",@"SHT_CUDA_CALLGRAPH"
	.align	4
	.sectionentsize	8
	.align		4
        /*0000*/ 	.word	0x00000000
	.align		4
        /*0004*/ 	.word	0xffffffff
	.align		4
        /*0008*/ 	.word	0x00000000
	.align		4
        /*000c*/ 	.word	0xfffffffe
	.align		4
        /*0010*/ 	.word	0x00000000
	.align		4
        /*0014*/ 	.word	0xfffffffd
	.align		4
        /*0018*/ 	.word	0x00000000
	.align		4
        /*001c*/ 	.word	0xfffffffc


//--------------------- .nv.constant4             --------------------------
	.section	.nv.constant4,"a",@progbits
	.align	8
	.align		8
.nv.constant4:
        /*0000*/ 	.dword	_$_str
	.align		8
        /*0008*/ 	.dword	_$_str_$_2


//--------------------- .text.triton_poi_fused__native_batch_norm_legit_no_training_convolution_relu_17 --------------------------
	.section	.text.triton_poi_fused__native_batch_norm_legit_no_training_convolution_relu_17,"ax",@progbits
	.align	128
        .global         triton_poi_fused__native_batch_norm_legit_no_training_convolution_relu_17
        .type           triton_poi_fused__native_batch_norm_legit_no_training_convolution_relu_17,@function
        .size           triton_poi_fused__native_batch_norm_legit_no_training_convolution_relu_17,(.L_x_1 - triton_poi_fused__native_batch_norm_legit_no_training_convolution_relu_17)
        .other          triton_poi_fused__native_batch_norm_legit_no_training_convolution_relu_17,@"STO_CUDA_ENTRY STV_DEFAULT"
triton_poi_fused__native_batch_norm_legit_no_training_convolution_relu_17:
.text.triton_poi_fused__native_batch_norm_legit_no_training_convolution_relu_17:
[----:B------:R-:W-:Y:S01]  /*0000*/  LDC R1, c[0x0][0x28] ;  /* 0x00000a00ff017b82 */ /* 0x000fe20000000800 */
[----:B------:R-:W1:Y:S07]  /*0010*/  S2R R0, SR_TID.X ;  /* 0x0000000000007919 */ /* 0x000e6e0000002100 */
[----:B------:R-:W2:Y:S01]  /*0020*/  LDC.64 R6, c[0x0][0x228] ;  /* 0x00008a00ff067b82 */ /* 0x000ea20000000a00 */
[----:B------:R-:W-:Y:S01]  /*0030*/  ULDC.64 UR4, c[0x0][0x208] ;  /* 0x0000820000047ab9 */ /* 0x000fe20000000a00 */
[----:B------:R-:W3:Y:S06]  /*0040*/  S2R R5, SR_CTAID.X ;  /* 0x0000000000057919 */ /* 0x000eec0000002500 */
[----:B------:R-:W4:Y:S08]  /*0050*/  LDC.64 R12, c[0x0][0x218] ;  /* 0x00008600ff0c7b82 */ /* 0x000f300000000a00 */
[----:B------:R-:W5:Y:S08]  /*0060*/  LDC.64 R14, c[0x0][0x220] ;  /* 0x00008800ff0e7b82 */ /* 0x000f700000000a00 */
[----:B------:R-:W5:Y:S01]  /*0070*/  LDC.64 R10, c[0x0][0x238] ;  /* 0x00008e00ff0a7b82 */ /* 0x000f620000000a00 */
[----:B-1----:R-:W-:-:S07]  /*0080*/  SHF.L.U32 R0, R0, 0x1, RZ ;  /* 0x0000000100007819 */ /* 0x002fce00000006ff */
[----:B------:R-:W1:Y:S01]  /*0090*/  LDC.64 R16, c[0x0][0x230] ;  /* 0x00008c00ff107b82 */ /* 0x000e620000000a00 */
[----:B---3--:R-:W-:Y:S02]  /*00a0*/  SHF.R.S32.HI R3, RZ, 0x16, R5 ;  /* 0x00000016ff037819 */ /* 0x008fe40000011405 */
[----:B------:R-:W-:Y:S02]  /*00b0*/  LOP3.LUT R0, R0, 0x1fe, RZ, 0xc0, !PT ;  /* 0x000001fe00007812 */ /* 0x000fe400078ec0ff */
[----:B------:R-:W-:Y:S02]  /*00c0*/  SGXT R3, R3, 0x1 ;  /* 0x000000010303781a */ /* 0x000fe40000000200 */
[----:B------:R-:W-:-:S04]  /*00d0*/  LEA R0, R5, R0, 0x9 ;  /* 0x0000000005007211 */ /* 0x000fc800078e48ff */
[----:B------:R-:W-:-:S04]  /*00e0*/  LEA.HI R3, R3, R0, RZ, 0x8 ;  /* 0x0000000003037211 */ /* 0x000fc800078f40ff */
[----:B------:R-:W-:-:S04]  /*00f0*/  LOP3.LUT R3, R3, 0xffffff00, RZ, 0xc0, !PT ;  /* 0xffffff0003037812 */ /* 0x000fc800078ec0ff */
[----:B------:R-:W-:Y:S02]  /*0100*/  IADD3 R8, R0, -R3, RZ ;  /* 0x8000000300087210 */ /* 0x000fe40007ffe0ff */
[----:B------:R-:W3:Y:S03]  /*0110*/  LDC.64 R2, c[0x0][0x210] ;  /* 0x00008400ff027b82 */ /* 0x000ee60000000a00 */
[----:B--2---:R-:W-:-:S06]  /*0120*/  IMAD.WIDE R6, R8, 0x4, R6 ;  /* 0x0000000408067825 */ /* 0x004fcc00078e0206 */
[----:B------:R-:W2:Y:S01]  /*0130*/  LDG.E.EL.64 R6, desc[UR4][R6.64] ;  /* 0x0000000406067981 */ /* 0x000ea2000c2e1b00 */
[----:B----4-:R-:W-:-:S04]  /*0140*/  IMAD.WIDE R12, R8, 0x4, R12 ;  /* 0x00000004080c7825 */ /* 0x010fc800078e020c */
[C---:B-----5:R-:W-:Y:S02]  /*0150*/  IMAD.WIDE R14, R8.reuse, 0x4, R14 ;  /* 0x00000004080e7825 */ /* 0x060fe400078e020e */
[----:B------:R-:W4:Y:S02]  /*0160*/  LDG.E.EL.64 R12, desc[UR4][R12.64] ;  /* 0x000000040c0c7981 */ /* 0x000f24000c2e1b00 */
[----:B0-----:R-:W-:Y:S02]  /*0170*/  IMAD.WIDE R10, R8, 0x4, R10 ;  /* 0x00000004080a7825 */ /* 0x001fe400078e020a */
[----:B------:R-:W5:Y:S02]  /*0180*/  LDG.E.EL.64 R14, desc[UR4][R14.64] ;  /* 0x000000040e0e7981 */ /* 0x000f64000c2e1b00 */
[----:B---3--:R-:W-:Y:S02]  /*0190*/  IMAD.WIDE R2, R0, 0x4, R2 ;  /* 0x0000000400027825 */ /* 0x008fe400078e0202 */
[----:B------:R-:W3:Y:S04]  /*01a0*/  LDG.E.EL.64 R10, desc[UR4][R10.64] ;  /* 0x000000040a0a7981 */ /* 0x000ee8000c2e1b00 */
[----:B------:R-:W4:Y:S01]  /*01b0*/  LDG.E.64 R4, desc[UR4][R2.64] ;  /* 0x0000000402047981 */ /* 0x000f22000c1e1b00 */
[----:B-1----:R-:W-:-:S05]  /*01c0*/  IMAD.WIDE R16, R8, 0x4, R16 ;  /* 0x0000000408107825 */ /* 0x002fca00078e0210 */
[----:B------:R0:W3:Y:S02]  /*01d0*/  LDG.E.EL.64 R8, desc[UR4][R16.64] ;  /* 0x0000000410087981 */ /* 0x0000e4000c2e1b00 */
[----:B0-----:R-:W-:Y:S01]  /*01e0*/  HFMA2.MMA R16, -RZ, RZ, 1.625, 0 ;  /* 0x3e800000ff107435 */ /* 0x001fe200000001ff */
[----:B--2---:R-:W-:Y:S01]  /*01f0*/  FADD R6, R6, 9.9999997473787516356e-06 ;  /* 0x3727c5ac06067421 */ /* 0x004fe20000000000 */
[----:B------:R-:W-:-:S03]  /*0200*/  FADD R7, R7, 9.9999997473787516356e-06 ;  /* 0x3727c5ac07077421 */ /* 0x000fc60000000000 */
[----:B------:R-:W0:Y:S08]  /*0210*/  MUFU.SQRT R18, R6 ;  /* 0x0000000600127308 */ /* 0x000e300000002000 */
[----:B------:R1:W2:Y:S01]  /*0220*/  MUFU.SQRT R19, R7 ;  /* 0x0000000700137308 */ /* 0x0002a20000002000 */
[C---:B0-----:R-:W-:Y:S02]  /*0230*/  FSETP.GT.AND P0, PT, R18.reuse, 8.50705917302346158658e+37, PT ;  /* 0x7e8000001200780b */ /* 0x041fe40003f04000 */
[----:B------:R-:W-:Y:S01]  /*0240*/  FSETP.GEU.AND P2, PT, R18, 1.175494350822287508e-38, PT ;  /* 0x008000001200780b */ /* 0x000fe20003f4e000 */
[----:B-1----:R-:W0:Y:S01]  /*0250*/  LDC.64 R6, c[0x0][0x240] ;  /* 0x00009000ff067b82 */ /* 0x002e220000000a00 */
[----:B--2---:R-:W-:-:S02]  /*0260*/  FSETP.GT.AND P1, PT, R19, 8.50705917302346158658e+37, PT ;  /* 0x7e8000001300780b */ /* 0x004fc40003f24000 */
[----:B------:R-:W-:-:S07]  /*0270*/  FSETP.GEU.AND P3, PT, R19, 1.175494350822287508e-38, PT ;  /* 0x008000001300780b */ /* 0x000fce0003f6e000 */
[----:B------:R-:W-:-:S04]  /*0280*/  @P0 FMUL R18, R18, 0.25 ;  /* 0x3e80000012120820 */ /* 0x000fc80000400000 */
[----:B------:R-:W-:Y:S01]  /*0290*/  @!P2 FMUL R18, R18, 16777216 ;  /* 0x4b8000001212a820 */ /* 0x000fe20000400000 */
[----:B------:R-:W-:-:S04]  /*02a0*/  @P1 FMUL R19, R19, 0.25 ;  /* 0x3e80000013131820 */ /* 0x000fc80000400000 */
[----:B------:R-:W-:Y:S01]  /*02b0*/  @!P3 FMUL R19, R19, 16777216 ;  /* 0x4b8000001313b820 */ /* 0x000fe20000400000 */
[----:B------:R-:W1:Y:S01]  /*02c0*/  MUFU.RCP R18, R18 ;  /* 0x0000001200127308 */ /* 0x000e620000001000 */
[----:B------:R-:W-:-:S07]  /*02d0*/  FSEL R17, R16, 1, P0 ;  /* 0x3f80000010117808 */ /* 0x000fce0000000000 */
[----:B------:R-:W2:Y:S01]  /*02e0*/  MUFU.RCP R19, R19 ;  /* 0x0000001300137308 */ /* 0x000ea20000001000 */
[----:B------:R-:W-:Y:S01]  /*02f0*/  FSEL R16, R16, 1, P1 ;  /* 0x3f80000010107808 */ /* 0x000fe20000800000 */
[----:B------:R-:W-:Y:S01]  /*0300*/  @!P2 FMUL R17, R17, 16777216 ;  /* 0x4b8000001111a820 */ /* 0x000fe20000400000 */
[----:B----4-:R-:W-:Y:S01]  /*0310*/  FADD R4, R4, R12 ;  /* 0x0000000c04047221 */ /* 0x010fe20000000000 */
[----:B------:R-:W-:Y:S02]  /*0320*/  FADD R5, R5, R13 ;  /* 0x0000000d05057221 */ /* 0x000fe40000000000 */
[----:B------:R-:W-:Y:S01]  /*0330*/  @!P3 FMUL R16, R16, 16777216 ;  /* 0x4b8000001010b820 */ /* 0x000fe20000400000 */
[----:B-1----:R-:W-:Y:S01]  /*0340*/  FMUL R17, R18, R17 ;  /* 0x0000001112117220 */ /* 0x002fe20000400000 */
[----:B-----5:R-:W-:Y:S01]  /*0350*/  FADD R14, -R14, R4 ;  /* 0x000000040e0e7221 */ /* 0x020fe20000000100 */
[----:B------:R-:W-:Y:S01]  /*0360*/  FADD R15, -R15, R5 ;  /* 0x000000050f0f7221 */ /* 0x000fe20000000100 */
[----:B--2---:R-:W-:-:S02]  /*0370*/  FMUL R16, R19, R16 ;  /* 0x0000001013107220 */ /* 0x004fc40000400000 */
[----:B------:R-:W-:Y:S02]  /*0380*/  FMUL R17, R14, R17 ;  /* 0x000000110e117220 */ /* 0x000fe40000400000 */
[----:B------:R-:W-:Y:S02]  /*0390*/  FMUL R16, R15, R16 ;  /* 0x000000100f107220 */ /* 0x000fe40000400000 */
[----:B---3--:R-:W-:Y:S02]  /*03a0*/  FFMA R8, R8, R17, R10 ;  /* 0x0000001108087223 */ /* 0x008fe4000000000a */
[----:B------:R-:W-:-:S03]  /*03b0*/  FFMA R9, R9, R16, R11 ;  /* 0x0000001009097223 */ /* 0x000fc6000000000b */
[----:B------:R-:W-:Y:S02]  /*03c0*/  FSETP.GEU.AND P0, PT, R8, RZ, PT ;  /* 0x000000ff0800720b */ /* 0x000fe40003f0e000 */
[C---:B------:R-:W-:Y:S01]  /*03d0*/  FSETP.GEU.AND P1, PT, R9.reuse, RZ, PT ;  /* 0x000000ff0900720b */ /* 0x040fe20003f2e000 */
[----:B0-----:R-:W-:Y:S01]  /*03e0*/  IMAD.WIDE R6, R0, 0x4, R6 ;  /* 0x0000000400067825 */ /* 0x001fe200078e0206 */
[----:B------:R-:W-:Y:S02]  /*03f0*/  FSEL R8, R8, RZ, P0 ;  /* 0x000000ff08087208 */ /* 0x000fe40000000000 */
[----:B------:R-:W-:Y:S01]  /*0400*/  FSEL R9, R9, RZ, P1 ;  /* 0x000000ff09097208 */ /* 0x000fe20000800000 */
[----:B------:R-:W-:Y:S04]  /*0410*/  STG.E.64 desc[UR4][R2.64], R4 ;  /* 0x0000000402007986 */ /* 0x000fe8000c101b04 */
[----:B------:R-:W-:Y:S01]  /*0420*/  STG.E.64 desc[UR4][R6.64], R8 ;  /* 0x0000000806007986 */ /* 0x000fe2000c101b04 */
[----:B------:R-:W-:Y:S05]  /*0430*/  EXIT ;  /* 0x000000000000794d */ /* 0x000fea0003800000 */
.L_x_0:
[----:B------:R-:W-:-:S00]  /*0440*/  BRA `(.L_x_0) ;  /* 0xfffffffc00fc7947 */ /* 0x000fc0000383ffff */
[----:B------:R-:W-:-:S00]  /*0450*/  NOP ;  /* 0x0000000000007918 */ /* 0x000fc00000000000 */
        /* <DEDUP_REMOVED lines=10> */
.L_x_1:


//--------------------- .nv.global.init           --------------------------
	.section	.nv.global.init,"aw",@progbits
.nv.global.init:
	.type		_$_str,@object
	.size		_$_str,(_$_str_$_2 - _$_str)
_$_str:
        /*0000*/ 	.byte	0x5f, 0x5f, 0x43, 0x55, 0x44, 0x41, 0x5f, 0x46, 0x54, 0x5a, 0x00
	.type		_$_str_$_2,@object
	.size		_$_str_$_2,(.L_1 - _$_str_$_2)
_$_str_$_2:
        /*000b*/ 	.byte	0x5f, 0x5f, 0x43, 0x55, 0x44, 0x41, 0x5f, 0x50, 0x52, 0x45, 0x43, 0x5f, 0x53, 0x51, 0x52, 0x54
        /*001b*/ 	.byte	0x00
.L_1:


//--------------------- .nv.constant0.triton_poi_fused__native_batch_norm_legit_no_training_convolution_relu_17 --------------------------
	.section	.nv.constant0.triton_poi_fused__native_batch_norm_legit_no_training_convolution_relu_17,"a",@progbits
	.sectionflags	@""
	.align	4
.nv.constant0.triton_poi_fused__native_batch_norm_legit_no_training_convolution_relu_17:
	.zero		588
